//
// Generated by NVIDIA NVVM Compiler
//
// Compiler Build ID: CL-36424714
// Cuda compilation tools, release 13.0, V13.0.88
// Based on NVVM 20.0.0
//

.version 9.0
.target sm_100
.address_size 64

	// .globl	_Z5saxpyifPfS_

.visible .entry _Z5saxpyifPfS_(
	.param .u32 _Z5saxpyifPfS__param_0,
	.param .f32 _Z5saxpyifPfS__param_1,
	.param .u64 .ptr .align 1 _Z5saxpyifPfS__param_2,
	.param .u64 .ptr .align 1 _Z5saxpyifPfS__param_3
)
{
	.reg .pred 	%p<2>;
	.reg .b32 	%r<6>;
	.reg .b32 	%f<5>;
	.reg .b64 	%rd<8>;

	ld.param.u32 	%r2, [_Z5saxpyifPfS__param_0];
	ld.param.f32 	%f1, [_Z5saxpyifPfS__param_1];
	ld.param.u64 	%rd1, [_Z5saxpyifPfS__param_2];
	ld.param.u64 	%rd2, [_Z5saxpyifPfS__param_3];
	mov.u32 	%r3, %ctaid.x;
	mov.u32 	%r4, %ntid.x;
	mov.u32 	%r5, %tid.x;
	mad.lo.s32 	%r1, %r3, %r4, %r5;
	setp.ge.s32 	%p1, %r1, %r2;
	@%p1 bra 	$L__BB0_2;
	cvta.to.global.u64 	%rd3, %rd1;
	cvta.to.global.u64 	%rd4, %rd2;
	mul.wide.s32 	%rd5, %r1, 4;
	add.s64 	%rd6, %rd3, %rd5;
	ld.global.f32 	%f2, [%rd6];
	add.s64 	%rd7, %rd4, %rd5;
	ld.global.f32 	%f3, [%rd7];
	fma.rn.f32 	%f4, %f1, %f2, %f3;
	st.global.f32 	[%rd7], %f4;
$L__BB0_2:
	ret;

}
	// .globl	_Z13myFirstKernelv
.visible .entry _Z13myFirstKernelv()
{


	ret;

}


// ===== COMPILED SASS (sm_100) =====

	.target	sm_100

	.elftype	@"ET_EXEC"


//--------------------- .note.nv.tkinfo           --------------------------
	.section	.note.nv.tkinfo,"",@"SHT_NOTE"
	.sectionflags	@"SHF_NOTE_NV_TKINFO"
	.tkinfo
        /*0018*/ 	.word	0x00000002
        /*0030*/ 	.string	""
        /*0030*/ 	.string	"ptxas"
        /*0030*/ 	.string	"Cuda compilation tools, release 13.0, V13.0.88"
        /*0030*/ 	.string	"Build cuda_13.0.r13.0/compiler.36424714_0"
        /*0030*/ 	.string	"-arch sm_100 -m 64 "



//--------------------- .note.nv.cuinfo           --------------------------
	.section	.note.nv.cuinfo,"",@"SHT_NOTE"
	.sectionflags	@"SHF_NOTE_NV_CUINFO"
        /*0018*/ 	.short	0x0002
        /*001a*/ 	.short	0x0064
        /*001c*/ 	.short	0x0082
	.zero		2


//--------------------- .nv.info                  --------------------------
	.section	.nv.info,"",@"SHT_CUDA_INFO"
	.align	4


	//----- nvinfo : EIATTR_REGCOUNT
	.align		4
        /*0000*/ 	.byte	0x04, 0x2f
        /*0002*/ 	.short	(.L_1 - .L_0)
	.align		4
.L_0:
        /*0004*/ 	.word	index@(_Z5saxpyifPfS_)
        /*0008*/ 	.word	0x0000000a


	//----- nvinfo : EIATTR_FRAME_SIZE
	.align		4
.L_1:
        /*000c*/ 	.byte	0x04, 0x11
        /*000e*/ 	.short	(.L_3 - .L_2)
	.align		4
.L_2:
        /*0010*/ 	.word	index@(_Z5saxpyifPfS_)
        /*0014*/ 	.word	0x00000000


	//----- nvinfo : EIATTR_REGCOUNT
	.align		4
.L_3:
        /*0018*/ 	.byte	0x04, 0x2f
        /*001a*/ 	.short	(.L_5 - .L_4)
	.align		4
.L_4:
        /*001c*/ 	.word	index@(_Z13myFirstKernelv)
        /*0020*/ 	.word	0x00000004


	//----- nvinfo : EIATTR_FRAME_SIZE
	.align		4
.L_5:
        /*0024*/ 	.byte	0x04, 0x11
        /*0026*/ 	.short	(.L_7 - .L_6)
	.align		4
.L_6:
        /*0028*/ 	.word	index@(_Z13myFirstKernelv)
        /*002c*/ 	.word	0x00000000


	//----- nvinfo : EIATTR_MIN_STACK_SIZE
	.align		4
.L_7:
        /*0030*/ 	.byte	0x04, 0x12
        /*0032*/ 	.short	(.L_9 - .L_8)
	.align		4
.L_8:
        /*0034*/ 	.word	index@(_Z13myFirstKernelv)
        /*0038*/ 	.word	0x00000000


	//----- nvinfo : EIATTR_MIN_STACK_SIZE
	.align		4
.L_9:
        /*003c*/ 	.byte	0x04, 0x12
        /*003e*/ 	.short	(.L_11 - .L_10)
	.align		4
.L_10:
        /*0040*/ 	.word	index@(_Z5saxpyifPfS_)
        /*0044*/ 	.word	0x00000000
.L_11:


//--------------------- .nv.compat                --------------------------
	.section	.nv.compat,"",@"SHT_CUDA_COMPAT_INFO"
	.align	4
        /*0000*/ 	.byte	0x02, 0x09, 0x00, 0x00, 0x02, 0x02, 0x01, 0x00, 0x02, 0x05, 0x05, 0x00, 0x03, 0x07, 0x01, 0x01
        /*0010*/ 	.byte	0x02, 0x03, 0x00, 0x00, 0x02, 0x06, 0x01, 0x00, 0x04, 0x0b, 0x08, 0x00, 0x09, 0x00, 0x00, 0x00
        /*0020*/ 	.byte	0x00, 0x00, 0x00, 0x00


//--------------------- .nv.info._Z13myFirstKernelv --------------------------
	.section	.nv.info._Z13myFirstKernelv,"",@"SHT_CUDA_INFO"
	.sectionflags	@""
	.align	4


	//----- nvinfo : EIATTR_CUDA_API_VERSION
	.align		4
        /*0000*/ 	.byte	0x04, 0x37
        /*0002*/ 	.short	(.L_13 - .L_12)
.L_12:
        /*0004*/ 	.word	0x00000082


	//----- nvinfo : EIATTR_SPARSE_MMA_MASK
	.align		4
.L_13:
        /*0008*/ 	.byte	0x03, 0x50
        /*000a*/ 	.short	0x0000


	//----- nvinfo : EIATTR_MAXREG_COUNT
	.align		4
        /*000c*/ 	.byte	0x03, 0x1b
        /*000e*/ 	.short	0x00ff


	//----- nvinfo : EIATTR_MERCURY_ISA_VERSION
	.align		4
        /*0010*/ 	.byte	0x03, 0x5f
        /*0012*/ 	.short	0x0101


	//----- nvinfo : EIATTR_VRC_CTA_INIT_COUNT
	.align		4
        /*0014*/ 	.byte	0x02, 0x4a
	.zero		1
	.zero		1


	//----- nvinfo : EIATTR_EXIT_INSTR_OFFSETS
	.align		4
        /*0018*/ 	.byte	0x04, 0x1c
        /*001a*/ 	.short	(.L_15 - .L_14)


	//   ....[0]....
.L_14:
        /*001c*/ 	.word	0x00000010


	//----- nvinfo : EIATTR_SW_WAR
	.align		4
.L_15:
        /*0020*/ 	.byte	0x04, 0x36
        /*0022*/ 	.short	(.L_17 - .L_16)
.L_16:
        /*0024*/ 	.word	0x00000008
.L_17:


//--------------------- .nv.info._Z5saxpyifPfS_   --------------------------
	.section	.nv.info._Z5saxpyifPfS_,"",@"SHT_CUDA_INFO"
	.sectionflags	@""
	.align	4


	//----- nvinfo : EIATTR_CUDA_API_VERSION
	.align		4
        /*0000*/ 	.byte	0x04, 0x37
        /*0002*/ 	.short	(.L_19 - .L_18)
.L_18:
        /*0004*/ 	.word	0x00000082


	//----- nvinfo : EIATTR_KPARAM_INFO
	.align		4
.L_19:
        /*0008*/ 	.byte	0x04, 0x17
        /*000a*/ 	.short	(.L_21 - .L_20)
.L_20:
        /*000c*/ 	.word	0x00000000
        /*0010*/ 	.short	0x0003
        /*0012*/ 	.short	0x0010
        /*0014*/ 	.byte	0x00, 0xf5, 0x21, 0x00


	//----- nvinfo : EIATTR_KPARAM_INFO
	.align		4
.L_21:
        /*0018*/ 	.byte	0x04, 0x17
        /*001a*/ 	.short	(.L_23 - .L_22)
.L_22:
        /*001c*/ 	.word	0x00000000
        /*0020*/ 	.short	0x0002
        /*0022*/ 	.short	0x0008
        /*0024*/ 	.byte	0x00, 0xf5, 0x21, 0x00


	//----- nvinfo : EIATTR_KPARAM_INFO
	.align		4
.L_23:
        /*0028*/ 	.byte	0x04, 0x17
        /*002a*/ 	.short	(.L_25 - .L_24)
.L_24:
        /*002c*/ 	.word	0x00000000
        /*0030*/ 	.short	0x0001
        /*0032*/ 	.short	0x0004
        /*0034*/ 	.byte	0x00, 0xf0, 0x11, 0x00


	//----- nvinfo : EIATTR_KPARAM_INFO
	.align		4
.L_25:
        /*0038*/ 	.byte	0x04, 0x17
        /*003a*/ 	.short	(.L_27 - .L_26)
.L_26:
        /*003c*/ 	.word	0x00000000
        /*0040*/ 	.short	0x0000
        /*0042*/ 	.short	0x0000
        /*0044*/ 	.byte	0x00, 0xf0, 0x11, 0x00


	//----- nvinfo : EIATTR_SPARSE_MMA_MASK
	.align		4
.L_27:
        /*0048*/ 	.byte	0x03, 0x50
        /*004a*/ 	.short	0x0000


	//----- nvinfo : EIATTR_MAXREG_COUNT
	.align		4
        /*004c*/ 	.byte	0x03, 0x1b
        /*004e*/ 	.short	0x00ff


	//----- nvinfo : EIATTR_MERCURY_ISA_VERSION
	.align		4
        /*0050*/ 	.byte	0x03, 0x5f
        /*0052*/ 	.short	0x0101


	//----- nvinfo : EIATTR_VRC_CTA_INIT_COUNT
	.align		4
        /*0054*/ 	.byte	0x02, 0x4a
	.zero		1
	.zero		1


	//----- nvinfo : EIATTR_EXIT_INSTR_OFFSETS
	.align		4
        /*0058*/ 	.byte	0x04, 0x1c
        /*005a*/ 	.short	(.L_29 - .L_28)


	//   ....[0]....
.L_28:
        /*005c*/ 	.word	0x00000070


	//   ....[1]....
        /*0060*/ 	.word	0x00000120


	//----- nvinfo : EIATTR_CBANK_PARAM_SIZE
	.align		4
.L_29:
        /*0064*/ 	.byte	0x03, 0x19
        /*0066*/ 	.short	0x0018


	//----- nvinfo : EIATTR_PARAM_CBANK
	.align		4
        /*0068*/ 	.byte	0x04, 0x0a
        /*006a*/ 	.short	(.L_31 - .L_30)
	.align		4
.L_30:
        /*006c*/ 	.word	index@(.nv.constant0._Z5saxpyifPfS_)
        /*0070*/ 	.short	0x0380
        /*0072*/ 	.short	0x0018


	//----- nvinfo : EIATTR_SW_WAR
	.align		4
.L_31:
        /*0074*/ 	.byte	0x04, 0x36
        /*0076*/ 	.short	(.L_33 - .L_32)
.L_32:
        /*0078*/ 	.word	0x00000008
.L_33:


//--------------------- .nv.callgraph             --------------------------
	.section	.nv.callgraph,"",@"SHT_CUDA_CALLGRAPH"
	.align	4
	.sectionentsize	8
	.align		4
        /*0000*/ 	.word	0x00000000
	.align		4
        /*0004*/ 	.word	0xffffffff
	.align		4
        /*0008*/ 	.word	0x00000000
	.align		4
        /*000c*/ 	.word	0xfffffffe
	.align		4
        /*0010*/ 	.word	0x00000000
	.align		4
        /*0014*/ 	.word	0xfffffffd
	.align		4
        /*0018*/ 	.word	0x00000000
	.align		4
        /*001c*/ 	.word	0xfffffffc


//--------------------- .text._Z13myFirstKernelv  --------------------------
	.section	.text._Z13myFirstKernelv,"ax",@progbits
	.align	128
        .global         _Z13myFirstKernelv
        .type           _Z13myFirstKernelv,@function
        .size           _Z13myFirstKernelv,(.L_x_2 - _Z13myFirstKernelv)
        .other          _Z13myFirstKernelv,@"STO_CUDA_ENTRY STV_DEFAULT"
_Z13myFirstKernelv:
.text._Z13myFirstKernelv:
[----:B------:R-:W-:Y:S01]  /*0000*/  LDC R1, c[0x0][0x37c] ;  /* 0x0000df00ff017b82 */ /* 0x000fe20000000800 */
[----:B------:R-:W-:Y:S05]  /*0010*/  EXIT ;  /* 0x000000000000794d */ /* 0x000fea0003800000 */
.L_x_0:
[----:B------:R-:W-:-:S00]  /*0020*/  BRA `(.L_x_0) ;  /* 0xfffffffc00fc7947 */ /* 0x000fc0000383ffff */
[----:B------:R-:W-:-:S00]  /*0030*/  NOP ;  /* 0x0000000000007918 */ /* 0x000fc00000000000 */
        /* <DEDUP_REMOVED lines=12> */
.L_x_2:


//--------------------- .text._Z5saxpyifPfS_      --------------------------
	.section	.text._Z5saxpyifPfS_,"ax",@progbits
	.align	128
        .global         _Z5saxpyifPfS_
        .type           _Z5saxpyifPfS_,@function
        .size           _Z5saxpyifPfS_,(.L_x_3 - _Z5saxpyifPfS_)
        .other          _Z5saxpyifPfS_,@"STO_CUDA_ENTRY STV_DEFAULT"
_Z5saxpyifPfS_:
.text._Z5saxpyifPfS_:
[----:B------:R-:W-:Y:S01]  /*0000*/  LDC R1, c[0x0][0x37c] ;  /* 0x0000df00ff017b82 */ /* 0x000fe20000000800 */
[----:B------:R-:W0:Y:S07]  /*0010*/  S2R R0, SR_TID.X ;  /* 0x0000000000007919 */ /* 0x000e2e0000002100 */
[----:B------:R-:W0:Y:S01]  /*0020*/  S2UR UR4, SR_CTAID.X ;  /* 0x00000000000479c3 */ /* 0x000e220000002500 */
[----:B------:R-:W1:Y:S07]  /*0030*/  LDCU UR5, c[0x0][0x380] ;  /* 0x00007000ff0577ac */ /* 0x000e6e0008000800 */
[----:B------:R-:W0:Y:S02]  /*0040*/  LDC R7, c[0x0][0x360] ;  /* 0x0000d800ff077b82 */ /* 0x000e240000000800 */
[----:B0-----:R-:W-:-:S05]  /*0050*/  IMAD R7, R7, UR4, R0 ;  /* 0x0000000407077c24 */ /* 0x001fca000f8e0200 */
[----:B-1----:R-:W-:-:S13]  /*0060*/  ISETP.GE.AND P0, PT, R7, UR5, PT ;  /* 0x0000000507007c0c */ /* 0x002fda000bf06270 */
[----:B------:R-:W-:Y:S05]  /*0070*/  @P0 EXIT ;  /* 0x000000000000094d */ /* 0x000fea0003800000 */
[----:B------:R-:W0:Y:S01]  /*0080*/  LDC.64 R2, c[0x0][0x388] ;  /* 0x0000e200ff027b82 */ /* 0x000e220000000a00 */
[----:B------:R-:W1:Y:S01]  /*0090*/  LDCU.64 UR4, c[0x0][0x358] ;  /* 0x00006b00ff0477ac */ /* 0x000e620008000a00 */
[----:B------:R-:W2:Y:S06]  /*00a0*/  LDCU UR6, c[0x0][0x384] ;  /* 0x00007080ff0677ac */ /* 0x000eac0008000800 */
[----:B------:R-:W3:Y:S01]  /*00b0*/  LDC.64 R4, c[0x0][0x390] ;  /* 0x0000e400ff047b82 */ /* 0x000ee20000000a00 */
[----:B0-----:R-:W-:-:S06]  /*00c0*/  IMAD.WIDE R2, R7, 0x4, R2 ;  /* 0x0000000407027825 */ /* 0x001fcc00078e0202 */
[----:B-1----:R-:W2:Y:S01]  /*00d0*/  LDG.E R2, desc[UR4][R2.64] ;  /* 0x0000000402027981 */ /* 0x002ea2000c1e1900 */
[----:B---3--:R-:W-:-:S05]  /*00e0*/  IMAD.WIDE R4, R7, 0x4, R4 ;  /* 0x0000000407047825 */ /* 0x008fca00078e0204 */
[----:B------:R-:W2:Y:S02]  /*00f0*/  LDG.E R7, desc[UR4][R4.64] ;  /* 0x0000000404077981 */ /* 0x000ea4000c1e1900 */
[----:B--2---:R-:W-:-:S05]  /*0100*/  FFMA R7, R2, UR6, R7 ;  /* 0x0000000602077c23 */ /* 0x004fca0008000007 */
[----:B------:R-:W-:Y:S01]  /*0110*/  STG.E desc[UR4][R4.64], R7 ;  /* 0x0000000704007986 */ /* 0x000fe2000c101904 */
[----:B------:R-:W-:Y:S05]  /*0120*/  EXIT ;  /* 0x000000000000794d */ /* 0x000fea0003800000 */
.L_x_1:
        /* <DEDUP_REMOVED lines=13> */
.L_x_3:


//--------------------- .nv.shared.reserved.0     --------------------------
	.section	.nv.shared.reserved.0,"aw",@nobits
	.weak		__nv_reservedSMEM_offset_0_alias
	.size		__nv_reservedSMEM_offset_0_alias, 0, 64
	.other		__nv_reservedSMEM_offset_0_alias,@"STO_CUDA_RESERVED_SHARED STV_DEFAULT"
__nv_reservedSMEM_offset_0_alias:
	.zero		0
	.zero		64


//--------------------- .nv.constant0._Z13myFirstKernelv --------------------------
	.section	.nv.constant0._Z13myFirstKernelv,"a",@progbits
	.sectionflags	@""
	.align	4
.nv.constant0._Z13myFirstKernelv:
	.zero		896


//--------------------- .nv.constant0._Z5saxpyifPfS_ --------------------------
	.section	.nv.constant0._Z5saxpyifPfS_,"a",@progbits
	.sectionflags	@""
	.align	4
.nv.constant0._Z5saxpyifPfS_:
	.zero		920


//--------------------- SYMBOLS --------------------------

	.type		.nv.reservedSmem.offset0,@object
	.size		.nv.reservedSmem.offset0,0x4
